	.headerflags	@"EF_CUDA_TEXMODE_UNIFIED EF_CUDA_64BIT_ADDRESS EF_CUDA_ACCELERATORS EF_CUDA_SM90 EF_CUDA_VIRTUAL_SM(EF_CUDA_SM90)"
	.elftype	@"ET_EXEC"


//--------------------- .nv.info                  --------------------------
	.section	.nv.info,"",@"SHT_CUDA_INFO"
	.align	4


	//----- nvinfo : EIATTR_REGCOUNT
	.align		4
        /*0000*/ 	.byte	0x04, 0x2f
        /*0002*/ 	.short	(.L_1 - .L_0)
	.align		4
.L_0:
        /*0004*/ 	.word	index@(triton_poi_fused_3)
        /*0008*/ 	.word	0x00000022


	//----- nvinfo : EIATTR_MIN_STACK_SIZE
	.align		4
.L_1:
        /*000c*/ 	.byte	0x04, 0x12
        /*000e*/ 	.short	(.L_3 - .L_2)
	.align		4
.L_2:
        /*0010*/ 	.word	index@(triton_poi_fused_3)
        /*0014*/ 	.word	0x00000000


	//----- nvinfo : EIATTR_FRAME_SIZE
	.align		4
.L_3:
        /*0018*/ 	.byte	0x04, 0x11
        /*001a*/ 	.short	(.L_5 - .L_4)
	.align		4
.L_4:
        /*001c*/ 	.word	index@(triton_poi_fused_3)
        /*0020*/ 	.word	0x00000000


	//----- nvinfo : EIATTR_MIN_STACK_SIZE
	.align		4
.L_5:
        /*0024*/ 	.byte	0x04, 0x12
        /*0026*/ 	.short	(.L_7 - .L_6)
	.align		4
.L_6:
        /*0028*/ 	.word	index@(triton_poi_fused_3)
        /*002c*/ 	.word	0x00000000
.L_7:


//--------------------- .nv.info.triton_poi_fused_3 --------------------------
	.section	.nv.info.triton_poi_fused_3,"",@"SHT_CUDA_INFO"
	.sectionflags	@""
	.align	4


	//----- nvinfo : EIATTR_CUDA_API_VERSION
	.align		4
        /*0000*/ 	.byte	0x04, 0x37
        /*0002*/ 	.short	(.L_9 - .L_8)
.L_8:
        /*0004*/ 	.word	0x0000007c


	//----- nvinfo : EIATTR_KPARAM_INFO
	.align		4
.L_9:
        /*0008*/ 	.byte	0x04, 0x17
        /*000a*/ 	.short	(.L_11 - .L_10)
.L_10:
        /*000c*/ 	.word	0x00000000
        /*0010*/ 	.short	0x0003
        /*0012*/ 	.short	0x0014
        /*0014*/ 	.byte	0x00, 0xf0, 0x11, 0x00


	//----- nvinfo : EIATTR_KPARAM_INFO
	.align		4
.L_11:
        /*0018*/ 	.byte	0x04, 0x17
        /*001a*/ 	.short	(.L_13 - .L_12)
.L_12:
        /*001c*/ 	.word	0x00000000
        /*0020*/ 	.short	0x0002
        /*0022*/ 	.short	0x0010
        /*0024*/ 	.byte	0x00, 0xf0, 0x11, 0x00


	//----- nvinfo : EIATTR_KPARAM_INFO
	.align		4
.L_13:
        /*0028*/ 	.byte	0x04, 0x17
        /*002a*/ 	.short	(.L_15 - .L_14)
.L_14:
        /*002c*/ 	.word	0x00000000
        /*0030*/ 	.short	0x0001
        /*0032*/ 	.short	0x0008
        /*0034*/ 	.byte	0x00, 0xf4, 0x21, 0x00


	//----- nvinfo : EIATTR_KPARAM_INFO
	.align		4
.L_15:
        /*0038*/ 	.byte	0x04, 0x17
        /*003a*/ 	.short	(.L_17 - .L_16)
.L_16:
        /*003c*/ 	.word	0x00000000
        /*0040*/ 	.short	0x0000
        /*0042*/ 	.short	0x0000
        /*0044*/ 	.byte	0x00, 0xf4, 0x21, 0x00


	//----- nvinfo : EIATTR_SPARSE_MMA_MASK
	.align		4
.L_17:
        /*0048*/ 	.byte	0x03, 0x50
        /*004a*/ 	.short	0x0000


	//----- nvinfo : EIATTR_MAXREG_COUNT
	.align		4
        /*004c*/ 	.byte	0x03, 0x1b
        /*004e*/ 	.short	0x00ff


	//----- nvinfo : EIATTR_EXIT_INSTR_OFFSETS
	.align		4
        /*0050*/ 	.byte	0x04, 0x1c
        /*0052*/ 	.short	(.L_19 - .L_18)


	//   ....[0]....
.L_18:
        /*0054*/ 	.word	0x00000850


	//   ....[1]....
        /*0058*/ 	.word	0x00000870


	//----- nvinfo : EIATTR_REQNTID
	.align		4
.L_19:
        /*005c*/ 	.byte	0x04, 0x10
        /*005e*/ 	.short	(.L_21 - .L_20)
.L_20:
        /*0060*/ 	.word	0x00000080
        /*0064*/ 	.word	0x00000001
        /*0068*/ 	.word	0x00000001


	//----- nvinfo : EIATTR_CBANK_PARAM_SIZE
	.align		4
.L_21:
        /*006c*/ 	.byte	0x03, 0x19
        /*006e*/ 	.short	0x0018


	//----- nvinfo : EIATTR_PARAM_CBANK
	.align		4
        /*0070*/ 	.byte	0x04, 0x0a
        /*0072*/ 	.short	(.L_23 - .L_22)
	.align		4
.L_22:
        /*0074*/ 	.word	index@(.nv.constant0.triton_poi_fused_3)
        /*0078*/ 	.short	0x0210
        /*007a*/ 	.short	0x0018


	//----- nvinfo : EIATTR_SW_WAR
	.align		4
.L_23:
        /*007c*/ 	.byte	0x04, 0x36
        /*007e*/ 	.short	(.L_25 - .L_24)
.L_24:
        /*0080*/ 	.word	0x00000008
.L_25:


//--------------------- .nv.callgraph             --------------------------
	.section	.nv.callgraph,"",@"SHT_CUDA_CALLGRAPH"
	.align	4
	.sectionentsize	8
	.align		4
        /*0000*/ 	.word	0x00000000
	.align		4
        /*0004*/ 	.word	0xffffffff
	.align		4
        /*0008*/ 	.word	0x00000000
	.align		4
        /*000c*/ 	.word	0xfffffffe
	.align		4
        /*0010*/ 	.word	0x00000000
	.align		4
        /*0014*/ 	.word	0xfffffffd
	.align		4
        /*0018*/ 	.word	0x00000000
	.align		4
        /*001c*/ 	.word	0xfffffffc


//--------------------- .text.triton_poi_fused_3  --------------------------
	.section	.text.triton_poi_fused_3,"ax",@progbits
	.align	128
        .global         triton_poi_fused_3
        .type           triton_poi_fused_3,@function
        .size           triton_poi_fused_3,(.L_x_1 - triton_poi_fused_3)
        .other          triton_poi_fused_3,@"STO_CUDA_ENTRY STV_DEFAULT"
triton_poi_fused_3:
.text.triton_poi_fused_3:
[----:B------:R-:W0:Y:S02]  /*0000*/  LDC R1, c[0x0][0x28] ;  /* 0x00000a00ff017b82 */ /* 0x000e240000000800 */
[----:B------:R-:W1:Y:S01]  /*0010*/  S2R R8, SR_TID.X ;  /* 0x0000000000087919 */ /* 0x000e620000002100 */
[----:B------:R-:W2:Y:S01]  /*0020*/  S2UR UR4, SR_CTAID.Y ;  /* 0x00000000000479c3 */ /* 0x000ea20000002600 */
[----:B------:R-:W-:Y:S01]  /*0030*/  HFMA2.MMA R9, -RZ, RZ, 0, 0 ;  /* 0x00000000ff097435 */ /* 0x000fe200000001ff */
[----:B------:R-:W3:Y:S06]  /*0040*/  S2R R3, SR_CTAID.X ;  /* 0x0000000000037919 */ /* 0x000eec0000002500 */
[----:B------:R-:W4:Y:S01]  /*0050*/  LDC.64 R24, c[0x0][0x210] ;  /* 0x00008400ff187b82 */ /* 0x000f220000000a00 */
[----:B--2---:R-:W-:Y:S01]  /*0060*/  USHF.L.U32 UR4, UR4, 0x6, URZ ;  /* 0x0000000604047899 */ /* 0x004fe2000800063f */
[----:B-1----:R-:W-:-:S02]  /*0070*/  SHF.R.U32.HI R26, RZ, 0x4, R8 ;  /* 0x00000004ff1a7819 */ /* 0x002fc40000011608 */
[----:B------:R-:W-:Y:S02]  /*0080*/  LOP3.LUT R8, R8, 0xf, RZ, 0xc0, !PT ;  /* 0x0000000f08087812 */ /* 0x000fe400078ec0ff */
[----:B------:R-:W-:Y:S02]  /*0090*/  SGXT.U32 R26, R26, 0x3 ;  /* 0x000000031a1a781a */ /* 0x000fe40000000000 */
[----:B---3--:R-:W-:Y:S02]  /*00a0*/  LEA R8, R3, R8, 0x4 ;  /* 0x0000000803087211 */ /* 0x008fe400078e20ff */
[----:B------:R-:W-:Y:S01]  /*00b0*/  LOP3.LUT R27, R26, UR4, RZ, 0xfc, !PT ;  /* 0x000000041a1b7c12 */ /* 0x000fe2000f8efcff */
[----:B------:R-:W-:Y:S01]  /*00c0*/  ULDC.64 UR4, c[0x0][0x208] ;  /* 0x0000820000047ab9 */ /* 0x000fe20000000a00 */
[----:B------:R-:W-:-:S03]  /*00d0*/  ISETP.GE.AND P0, PT, R8, 0x9, PT ;  /* 0x000000090800780c */ /* 0x000fc60003f06270 */
[C---:B------:R-:W-:Y:S01]  /*00e0*/  IMAD R0, R27.reuse, 0x9, R8 ;  /* 0x000000091b007824 */ /* 0x040fe200078e0208 */
[----:B------:R-:W-:-:S03]  /*00f0*/  ISETP.LT.AND P1, PT, R27, 0x8c0, !P0 ;  /* 0x000008c01b00780c */ /* 0x000fc60004721270 */
[C---:B----4-:R-:W-:Y:S01]  /*0100*/  IMAD.WIDE R2, R0.reuse, 0x4, R24 ;  /* 0x0000000400027825 */ /* 0x050fe200078e0218 */
[C---:B------:R-:W-:Y:S02]  /*0110*/  LOP3.LUT R21, R27.reuse, 0x10, RZ, 0xfc, !PT ;  /* 0x000000101b157812 */ /* 0x040fe400078efcff */
[C---:B------:R-:W-:Y:S02]  /*0120*/  LOP3.LUT R19, R27.reuse, 0x18, RZ, 0xfc, !PT ;  /* 0x000000181b137812 */ /* 0x040fe400078efcff */
[----:B------:R-:W-:Y:S01]  /*0130*/  IADD3 R17, R0, 0x90, RZ ;  /* 0x0000009000117810 */ /* 0x000fe20007ffe0ff */
[----:B------:R-:W-:Y:S01]  /*0140*/  VIADD R13, R0, 0xd8 ;  /* 0x000000d8000d7836 */ /* 0x000fe20000000000 */
[----:B------:R-:W-:Y:S02]  /*0150*/  CS2R R6, SRZ ;  /* 0x0000000000067805 */ /* 0x000fe4000001ff00 */
[----:B------:R-:W-:Y:S01]  /*0160*/  LOP3.LUT R15, R27, 0x20, RZ, 0xfc, !PT ;  /* 0x000000201b0f7812 */ /* 0x000fe200078efcff */
[----:B------:R1:W2:Y:S01]  /*0170*/  @P1 LDG.E.EL R9, desc[UR4][R2.64] ;  /* 0x0000000402091981 */ /* 0x0002a2000c2e1900 */
[----:B------:R-:W-:-:S02]  /*0180*/  ISETP.LT.AND P5, PT, R21, 0x8c0, !P0 ;  /* 0x000008c01500780c */ /* 0x000fc400047a1270 */
[----:B------:R-:W-:Y:S02]  /*0190*/  ISETP.LT.AND P4, PT, R19, 0x8c0, !P0 ;  /* 0x000008c01300780c */ /* 0x000fe40004781270 */
[----:B------:R-:W-:Y:S02]  /*01a0*/  CS2R R4, SRZ ;  /* 0x0000000000047805 */ /* 0x000fe4000001ff00 */
[----:B------:R-:W-:Y:S01]  /*01b0*/  LOP3.LUT R23, R27, 0x8, RZ, 0xfc, !PT ;  /* 0x000000081b177812 */ /* 0x000fe200078efcff */
[--C-:B------:R-:W-:Y:S01]  /*01c0*/  IMAD.WIDE R16, R17, 0x4, R24.reuse ;  /* 0x0000000411107825 */ /* 0x100fe200078e0218 */
[----:B------:R-:W-:Y:S02]  /*01d0*/  ISETP.LT.AND P3, PT, R15, 0x8c0, !P0 ;  /* 0x000008c00f00780c */ /* 0x000fe40004761270 */
[----:B------:R-:W-:Y:S01]  /*01e0*/  P2R R11, PR, RZ, 0x2 ;  /* 0x00000002ff0b7803 */ /* 0x000fe20000000000 */
[----:B------:R-:W-:Y:S01]  /*01f0*/  IMAD.WIDE R12, R13, 0x4, R24 ;  /* 0x000000040d0c7825 */ /* 0x000fe200078e0218 */
[----:B------:R-:W-:-:S02]  /*0200*/  ISETP.LT.AND P6, PT, R23, 0x8c0, !P0 ;  /* 0x000008c01700780c */ /* 0x000fc400047c1270 */
[----:B-1----:R-:W-:Y:S01]  /*0210*/  IADD3 R3, R0, 0x120, RZ ;  /* 0x0000012000037810 */ /* 0x002fe20007ffe0ff */
[----:B------:R1:W3:Y:S01]  /*0220*/  @P5 LDG.E.EL R6, desc[UR4][R16.64] ;  /* 0x0000000410065981 */ /* 0x0002e2000c2e1900 */
[----:B------:R-:W-:-:S03]  /*0230*/  VIADD R29, R0, 0x48 ;  /* 0x00000048001d7836 */ /* 0x000fc60000000000 */
[----:B------:R4:W3:Y:S01]  /*0240*/  @P4 LDG.E.EL R5, desc[UR4][R12.64] ;  /* 0x000000040c054981 */ /* 0x0008e2000c2e1900 */
[----:B------:R-:W-:Y:S01]  /*0250*/  IMAD.WIDE R2, R3, 0x4, R24 ;  /* 0x0000000403027825 */ /* 0x000fe200078e0218 */
[----:B-1----:R-:W-:-:S03]  /*0260*/  LOP3.LUT R17, R27, 0x28, RZ, 0xfc, !PT ;  /* 0x000000281b117812 */ /* 0x002fc600078efcff */
[--C-:B------:R-:W-:Y:S01]  /*0270*/  IMAD.WIDE R28, R29, 0x4, R24.reuse ;  /* 0x000000041d1c7825 */ /* 0x100fe200078e0218 */
[----:B------:R-:W-:Y:S01]  /*0280*/  IADD3 R14, R0, 0x1b0, RZ ;  /* 0x000001b0000e7810 */ /* 0x000fe20007ffe0ff */
[----:B------:R1:W3:Y:S01]  /*0290*/  @P3 LDG.E.EL R4, desc[UR4][R2.64] ;  /* 0x0000000402043981 */ /* 0x0002e2000c2e1900 */
[----:B----4-:R-:W-:Y:S02]  /*02a0*/  LOP3.LUT R13, R27, 0x30, RZ, 0xfc, !PT ;  /* 0x000000301b0d7812 */ /* 0x010fe400078efcff */
[----:B------:R-:W-:Y:S01]  /*02b0*/  ISETP.LT.AND P2, PT, R17, 0x8c0, !P0 ;  /* 0x000008c01100780c */ /* 0x000fe20004741270 */
[----:B------:R-:W-:Y:S01]  /*02c0*/  VIADD R12, R0, 0x168 ;  /* 0x00000168000c7836 */ /* 0x000fe20000000000 */
[----:B------:R-:W-:Y:S01]  /*02d0*/  ISETP.LT.AND P1, PT, R13, 0x8c0, !P0 ;  /* 0x000008c00d00780c */ /* 0x000fe20004721270 */
[----:B------:R4:W3:Y:S01]  /*02e0*/  @P6 LDG.E.EL R7, desc[UR4][R28.64] ;  /* 0x000000041c076981 */ /* 0x0008e2000c2e1900 */
[----:B------:R-:W-:Y:S01]  /*02f0*/  IMAD.WIDE R30, R14, 0x4, R24 ;  /* 0x000000040e1e7825 */ /* 0x000fe200078e0218 */
[----:B-1----:R-:W-:-:S03]  /*0300*/  CS2R R2, SRZ ;  /* 0x0000000000027805 */ /* 0x002fc6000001ff00 */
[----:B----4-:R-:W-:-:S07]  /*0310*/  IMAD.WIDE R28, R12, 0x4, R24 ;  /* 0x000000040c1c7825 */ /* 0x010fce00078e0218 */
[----:B------:R-:W4:Y:S04]  /*0320*/  @P1 LDG.E.EL R2, desc[UR4][R30.64] ;  /* 0x000000041e021981 */ /* 0x000f28000c2e1900 */
[----:B------:R-:W3:Y:S01]  /*0330*/  @P2 LDG.E.EL R3, desc[UR4][R28.64] ;  /* 0x000000041c032981 */ /* 0x000ee2000c2e1900 */
[----:B------:R-:W-:Y:S02]  /*0340*/  P2R R10, PR, RZ, 0x40 ;  /* 0x00000040ff0a7803 */ /* 0x000fe40000000000 */
[----:B------:R-:W-:Y:S02]  /*0350*/  ISETP.NE.AND P6, PT, R11, RZ, PT ;  /* 0x000000ff0b00720c */ /* 0x000fe40003fc5270 */
[----:B------:R-:W-:Y:S02]  /*0360*/  LOP3.LUT R11, R27, 0x38, RZ, 0xfc, !PT ;  /* 0x000000381b0b7812 */ /* 0x000fe400078efcff */
[----:B------:R-:W-:-:S02]  /*0370*/  IADD3 R0, R0, 0x1f8, RZ ;  /* 0x000001f800007810 */ /* 0x000fc40007ffe0ff */
[----:B------:R-:W-:Y:S02]  /*0380*/  ISETP.LT.AND P0, PT, R11, 0x8c0, !P0 ;  /* 0x000008c00b00780c */ /* 0x000fe40004701270 */
[----:B------:R-:W-:Y:S01]  /*0390*/  MOV R26, RZ ;  /* 0x000000ff001a7202 */ /* 0x000fe20000000f00 */
[----:B------:R-:W-:-:S04]  /*03a0*/  IMAD.WIDE R24, R0, 0x4, R24 ;  /* 0x0000000400187825 */ /* 0x000fc800078e0218 */
[----:B------:R-:W-:Y:S02]  /*03b0*/  IMAD.MOV.U32 R0, RZ, RZ, RZ ;  /* 0x000000ffff007224 */ /* 0x000fe400078e00ff */
[----:B------:R-:W-:-:S04]  /*03c0*/  IMAD.HI R12, R27, -0x15f15f15, R26 ;  /* 0xea0ea0eb1b0c7827 */ /* 0x000fc800078e021a */
[----:B------:R1:W5:Y:S01]  /*03d0*/  @P0 LDG.E.EL R0, desc[UR4][R24.64] ;  /* 0x0000000418000981 */ /* 0x000362000c2e1900 */
[----:B------:R-:W-:Y:S01]  /*03e0*/  SHF.R.U32.HI R14, RZ, 0x1f, R12 ;  /* 0x0000001fff0e7819 */ /* 0x000fe2000001160c */
[----:B-1----:R-:W1:Y:S03]  /*03f0*/  LDC.64 R24, c[0x0][0x218] ;  /* 0x00008600ff187b82 */ /* 0x002e660000000a00 */
[----:B------:R-:W-:-:S05]  /*0400*/  LEA.HI.SX32 R26, R12, R14, 0x1b ;  /* 0x0000000e0c1a7211 */ /* 0x000fca00078fdaff */
[----:B------:R-:W-:-:S04]  /*0410*/  IMAD R27, R26, -0x23, R27 ;  /* 0xffffffdd1a1b7824 */ /* 0x000fc800078e021b */
[----:B------:R-:W-:Y:S01]  /*0420*/  IMAD R27, R8, 0x23, R27 ;  /* 0x00000023081b7824 */ /* 0x000fe200078e021b */
[----:B------:R-:W-:Y:S01]  /*0430*/  HFMA2.MMA R14, -RZ, RZ, 0, 0 ;  /* 0x00000000ff0e7435 */ /* 0x000fe200000001ff */
[----:B------:R-:W-:Y:S02]  /*0440*/  MOV R18, RZ ;  /* 0x000000ff00127202 */ /* 0x000fe40000000f00 */
[----:B------:R-:W-:-:S03]  /*0450*/  IMAD R27, R26, 0x13b, R27 ;  /* 0x0000013b1a1b7824 */ /* 0x000fc600078e021b */
[----:B------:R-:W-:-:S04]  /*0460*/  IMAD.HI R12, R19, -0x15f15f15, R18 ;  /* 0xea0ea0eb130c7827 */ /* 0x000fc800078e0212 */
[----:B-1----:R-:W-:-:S04]  /*0470*/  IMAD.WIDE R26, R27, 0x4, R24 ;  /* 0x000000041b1a7825 */ /* 0x002fc800078e0218 */
[----:B------:R-:W-:-:S04]  /*0480*/  IMAD.MOV.U32 R16, RZ, RZ, RZ ;  /* 0x000000ffff107224 */ /* 0x000fc800078e00ff */
[----:B------:R-:W-:Y:S01]  /*0490*/  IMAD.HI R18, R17, -0x15f15f15, R16 ;  /* 0xea0ea0eb11127827 */ /* 0x000fe200078e0210 */
[----:B------:R-:W-:-:S03]  /*04a0*/  HFMA2.MMA R22, -RZ, RZ, 0, 0 ;  /* 0x00000000ff167435 */ /* 0x000fc600000001ff */
[----:B------:R-:W-:Y:S01]  /*04b0*/  IMAD.MOV.U32 R20, RZ, RZ, RZ ;  /* 0x000000ffff147224 */ /* 0x000fe200078e00ff */
[----:B--2---:R1:W-:Y:S01]  /*04c0*/  @P6 STG.E desc[UR4][R26.64], R9 ;  /* 0x000000091a006986 */ /* 0x0043e2000c101904 */
[----:B------:R-:W-:Y:S01]  /*04d0*/  ISETP.NE.AND P6, PT, R10, RZ, PT ;  /* 0x000000ff0a00720c */ /* 0x000fe20003fc5270 */
[----:B------:R-:W-:Y:S01]  /*04e0*/  IMAD.HI R10, R15, -0x15f15f15, R14 ;  /* 0xea0ea0eb0f0a7827 */ /* 0x000fe200078e020e */
[----:B------:R-:W-:-:S04]  /*04f0*/  SHF.R.U32.HI R14, RZ, 0x1f, R12 ;  /* 0x0000001fff0e7819 */ /* 0x000fc8000001160c */
[----:B------:R-:W-:Y:S02]  /*0500*/  LEA.HI.SX32 R14, R12, R14, 0x1b ;  /* 0x0000000e0c0e7211 */ /* 0x000fe400078fdaff */
[----:B------:R-:W-:Y:S02]  /*0510*/  SHF.R.U32.HI R16, RZ, 0x1f, R10 ;  /* 0x0000001fff107819 */ /* 0x000fe4000001160a */
[----:B------:R-:W-:Y:S02]  /*0520*/  MOV R12, RZ ;  /* 0x000000ff000c7202 */ /* 0x000fe40000000f00 */
[----:B------:R-:W-:Y:S02]  /*0530*/  LEA.HI.SX32 R16, R10, R16, 0x1b ;  /* 0x000000100a107211 */ /* 0x000fe400078fdaff */
[----:B------:R-:W-:Y:S01]  /*0540*/  SHF.R.U32.HI R10, RZ, 0x1f, R18 ;  /* 0x0000001fff0a7819 */ /* 0x000fe20000011612 */
[----:B------:R-:W-:-:S03]  /*0550*/  IMAD.HI R12, R13, -0x15f15f15, R12 ;  /* 0xea0ea0eb0d0c7827 */ /* 0x000fc600078e020c */
[----:B------:R-:W-:Y:S02]  /*0560*/  LEA.HI.SX32 R18, R18, R10, 0x1b ;  /* 0x0000000a12127211 */ /* 0x000fe400078fdaff */
[----:B------:R-:W-:Y:S01]  /*0570*/  SHF.R.U32.HI R10, RZ, 0x1f, R12 ;  /* 0x0000001fff0a7819 */ /* 0x000fe2000001160c */
[----:B-1----:R-:W-:-:S03]  /*0580*/  IMAD.HI R9, R23, -0x15f15f15, R22 ;  /* 0xea0ea0eb17097827 */ /* 0x002fc600078e0216 */
[----:B------:R-:W-:Y:S01]  /*0590*/  LEA.HI.SX32 R12, R12, R10, 0x1b ;  /* 0x0000000a0c0c7211 */ /* 0x000fe200078fdaff */
[----:B------:R-:W-:Y:S01]  /*05a0*/  HFMA2.MMA R10, -RZ, RZ, 0, 0 ;  /* 0x00000000ff0a7435 */ /* 0x000fe200000001ff */
[----:B------:R-:W-:Y:S01]  /*05b0*/  IMAD.HI R22, R21, -0x15f15f15, R20 ;  /* 0xea0ea0eb15167827 */ /* 0x000fe200078e0214 */
[----:B------:R-:W-:-:S04]  /*05c0*/  SHF.R.U32.HI R20, RZ, 0x1f, R9 ;  /* 0x0000001fff147819 */ /* 0x000fc80000011609 */
[----:B------:R-:W-:Y:S02]  /*05d0*/  LEA.HI.SX32 R20, R9, R20, 0x1b ;  /* 0x0000001409147211 */ /* 0x000fe400078fdaff */
[----:B------:R-:W-:Y:S02]  /*05e0*/  SHF.R.U32.HI R9, RZ, 0x1f, R22 ;  /* 0x0000001fff097819 */ /* 0x000fe40000011616 */
[----:B------:R-:W-:Y:S02]  /*05f0*/  IMAD.HI R10, R11, -0x15f15f15, R10 ;  /* 0xea0ea0eb0b0a7827 */ /* 0x000fe400078e020a */
[----:B------:R-:W-:-:S03]  /*0600*/  LEA.HI.SX32 R9, R22, R9, 0x1b ;  /* 0x0000000916097211 */ /* 0x000fc600078fdaff */
[----:B------:R-:W-:Y:S01]  /*0610*/  SHF.R.U32.HI R22, RZ, 0x1f, R10 ;  /* 0x0000001fff167819 */ /* 0x000fe2000001160a */
[----:B------:R-:W-:-:S03]  /*0620*/  IMAD R23, R20, -0x23, R23 ;  /* 0xffffffdd14177824 */ /* 0x000fc600078e0217 */
[----:B------:R-:W-:Y:S01]  /*0630*/  LEA.HI.SX32 R10, R10, R22, 0x1b ;  /* 0x000000160a0a7211 */ /* 0x000fe200078fdaff */
[----:B------:R-:W-:Y:S02]  /*0640*/  IMAD R22, R9, -0x23, R21 ;  /* 0xffffffdd09167824 */ /* 0x000fe400078e0215 */
[----:B------:R-:W-:Y:S02]  /*0650*/  IMAD R19, R14, -0x23, R19 ;  /* 0xffffffdd0e137824 */ /* 0x000fe400078e0213 */
[----:B------:R-:W-:Y:S02]  /*0660*/  IMAD R15, R16, -0x23, R15 ;  /* 0xffffffdd100f7824 */ /* 0x000fe400078e020f */
[----:B------:R-:W-:Y:S02]  /*0670*/  IMAD R17, R18, -0x23, R17 ;  /* 0xffffffdd12117824 */ /* 0x000fe400078e0211 */
[----:B------:R-:W-:Y:S02]  /*0680*/  IMAD R13, R12, -0x23, R13 ;  /* 0xffffffdd0c0d7824 */ /* 0x000fe400078e020d */
[----:B------:R-:W-:-:S02]  /*0690*/  IMAD R11, R10, -0x23, R11 ;  /* 0xffffffdd0a0b7824 */ /* 0x000fc400078e020b */
[----:B------:R-:W-:Y:S02]  /*06a0*/  IMAD R20, R20, 0x13b, R23 ;  /* 0x0000013b14147824 */ /* 0x000fe400078e0217 */
[----:B------:R-:W-:Y:S02]  /*06b0*/  IMAD R9, R9, 0x13b, R22 ;  /* 0x0000013b09097824 */ /* 0x000fe400078e0216 */
[----:B------:R-:W-:Y:S02]  /*06c0*/  IMAD R19, R14, 0x13b, R19 ;  /* 0x0000013b0e137824 */ /* 0x000fe400078e0213 */
[----:B------:R-:W-:Y:S02]  /*06d0*/  IMAD R15, R16, 0x13b, R15 ;  /* 0x0000013b100f7824 */ /* 0x000fe400078e020f */
[----:B------:R-:W-:Y:S02]  /*06e0*/  IMAD R17, R18, 0x13b, R17 ;  /* 0x0000013b12117824 */ /* 0x000fe400078e0211 */
[----:B------:R-:W-:-:S02]  /*06f0*/  IMAD R21, R12, 0x13b, R13 ;  /* 0x0000013b0c157824 */ /* 0x000fc400078e020d */
[----:B------:R-:W-:Y:S02]  /*0700*/  IMAD R23, R10, 0x13b, R11 ;  /* 0x0000013b0a177824 */ /* 0x000fe400078e020b */
[C---:B------:R-:W-:Y:S02]  /*0710*/  IMAD R11, R8.reuse, 0x23, R20 ;  /* 0x00000023080b7824 */ /* 0x040fe400078e0214 */
[C---:B------:R-:W-:Y:S02]  /*0720*/  IMAD R13, R8.reuse, 0x23, R9 ;  /* 0x00000023080d7824 */ /* 0x040fe400078e0209 */
[C---:B------:R-:W-:Y:S02]  /*0730*/  IMAD R19, R8.reuse, 0x23, R19 ;  /* 0x0000002308137824 */ /* 0x040fe400078e0213 */
[C---:B------:R-:W-:Y:S02]  /*0740*/  IMAD R15, R8.reuse, 0x23, R15 ;  /* 0x00000023080f7824 */ /* 0x040fe400078e020f */
[----:B------:R-:W-:-:S02]  /*0750*/  IMAD R17, R8, 0x23, R17 ;  /* 0x0000002308117824 */ /* 0x000fc400078e0211 */
[C---:B------:R-:W-:Y:S02]  /*0760*/  IMAD R21, R8.reuse, 0x23, R21 ;  /* 0x0000002308157824 */ /* 0x040fe400078e0215 */
[----:B------:R-:W-:Y:S02]  /*0770*/  IMAD R23, R8, 0x23, R23 ;  /* 0x0000002308177824 */ /* 0x000fe400078e0217 */
[----:B------:R-:W-:-:S04]  /*0780*/  IMAD.WIDE R8, R11, 0x4, R24 ;  /* 0x000000040b087825 */ /* 0x000fc800078e0218 */
[--C-:B------:R-:W-:Y:S01]  /*0790*/  IMAD.WIDE R10, R13, 0x4, R24.reuse ;  /* 0x000000040d0a7825 */ /* 0x100fe200078e0218 */
[----:B---3--:R1:W-:Y:S03]  /*07a0*/  @P6 STG.E desc[UR4][R8.64], R7 ;  /* 0x0000000708006986 */ /* 0x0083e6000c101904 */
[--C-:B------:R-:W-:Y:S01]  /*07b0*/  IMAD.WIDE R12, R19, 0x4, R24.reuse ;  /* 0x00000004130c7825 */ /* 0x100fe200078e0218 */
[----:B------:R1:W-:Y:S03]  /*07c0*/  @P5 STG.E desc[UR4][R10.64], R6 ;  /* 0x000000060a005986 */ /* 0x0003e6000c101904 */
[--C-:B------:R-:W-:Y:S01]  /*07d0*/  IMAD.WIDE R14, R15, 0x4, R24.reuse ;  /* 0x000000040f0e7825 */ /* 0x100fe200078e0218 */
[----:B------:R1:W-:Y:S03]  /*07e0*/  @P4 STG.E desc[UR4][R12.64], R5 ;  /* 0x000000050c004986 */ /* 0x0003e6000c101904 */
[--C-:B------:R-:W-:Y:S01]  /*07f0*/  IMAD.WIDE R16, R17, 0x4, R24.reuse ;  /* 0x0000000411107825 */ /* 0x100fe200078e0218 */
[----:B------:R1:W-:Y:S03]  /*0800*/  @P3 STG.E desc[UR4][R14.64], R4 ;  /* 0x000000040e003986 */ /* 0x0003e6000c101904 */
[--C-:B------:R-:W-:Y:S01]  /*0810*/  IMAD.WIDE R18, R21, 0x4, R24.reuse ;  /* 0x0000000415127825 */ /* 0x100fe200078e0218 */
[----:B------:R1:W-:Y:S04]  /*0820*/  @P2 STG.E desc[UR4][R16.64], R3 ;  /* 0x0000000310002986 */ /* 0x0003e8000c101904 */
[----:B----4-:R1:W-:Y:S01]  /*0830*/  @P1 STG.E desc[UR4][R18.64], R2 ;  /* 0x0000000212001986 */ /* 0x0103e2000c101904 */
[----:B------:R-:W-:Y:S01]  /*0840*/  IMAD.WIDE R24, R23, 0x4, R24 ;  /* 0x0000000417187825 */ /* 0x000fe200078e0218 */
[----:B------:R-:W-:Y:S06]  /*0850*/  @!P0 EXIT ;  /* 0x000000000000894d */ /* 0x000fec0003800000 */
[----:B-----5:R-:W-:Y:S01]  /*0860*/  STG.E desc[UR4][R24.64], R0 ;  /* 0x0000000018007986 */ /* 0x020fe2000c101904 */
[----:B------:R-:W-:Y:S05]  /*0870*/  EXIT ;  /* 0x000000000000794d */ /* 0x000fea0003800000 */
.L_x_0:
[----:B------:R-:W-:-:S00]  /*0880*/  BRA `(.L_x_0) ;  /* 0xfffffffc00fc7947 */ /* 0x000fc0000383ffff */
[----:B------:R-:W-:-:S00]  /*0890*/  NOP ;  /* 0x0000000000007918 */ /* 0x000fc00000000000 */
        /* <DEDUP_REMOVED lines=14> */
.L_x_1:


//--------------------- .nv.constant0.triton_poi_fused_3 --------------------------
	.section	.nv.constant0.triton_poi_fused_3,"a",@progbits
	.sectionflags	@""
	.align	4
.nv.constant0.triton_poi_fused_3:
	.zero		552
